//
// Generated by NVIDIA NVVM Compiler
//
// Compiler Build ID: CL-36424714
// Cuda compilation tools, release 13.0, V13.0.88
// Based on NVVM 20.0.0
//

.version 9.0
.target sm_100
.address_size 64

	// .globl	_Z15factorialKernelv
.extern .func  (.param .b32 func_retval0) vprintf
(
	.param .b64 vprintf_param_0,
	.param .b64 vprintf_param_1
)
;
.global .align 1 .b8 $str[9] = {37, 100, 33, 61, 37, 100, 32, 10};

.visible .entry _Z15factorialKernelv()
{
	.local .align 8 .b8 	__local_depot0[8];
	.reg .b64 	%SP;
	.reg .b64 	%SPL;
	.reg .pred 	%p<5>;
	.reg .b32 	%r<45>;
	.reg .b64 	%rd<5>;

	mov.u64 	%SPL, __local_depot0;
	cvta.local.u64 	%SP, %SPL;
	mov.u32 	%r24, %tid.x;
	add.s32 	%r1, %r24, 1;
	and.b32  	%r2, %r1, 3;
	setp.lt.u32 	%p1, %r24, 3;
	mov.b32 	%r42, 1;
	mov.u32 	%r44, %r42;
	@%p1 bra 	$L__BB0_4;
	and.b32  	%r27, %r1, 2044;
	neg.s32 	%r35, %r27;
	mov.b32 	%r44, 1;
	mov.b32 	%r36, 2;
$L__BB0_2:
	add.s32 	%r28, %r36, -1;
	mul.lo.s32 	%r29, %r28, %r44;
	add.s32 	%r30, %r36, 2;
	mul.lo.s32 	%r31, %r36, %r29;
	mad.lo.s32 	%r32, %r31, %r36, %r31;
	mul.lo.s32 	%r44, %r30, %r32;
	add.s32 	%r36, %r36, 4;
	add.s32 	%r35, %r35, 4;
	setp.ne.s32 	%p2, %r35, 0;
	@%p2 bra 	$L__BB0_2;
	add.s32 	%r42, %r36, -1;
$L__BB0_4:
	setp.eq.s32 	%p3, %r2, 0;
	@%p3 bra 	$L__BB0_7;
	neg.s32 	%r41, %r2;
$L__BB0_6:
	.pragma "nounroll";
	mul.lo.s32 	%r44, %r42, %r44;
	add.s32 	%r42, %r42, 1;
	add.s32 	%r41, %r41, 1;
	setp.ne.s32 	%p4, %r41, 0;
	@%p4 bra 	$L__BB0_6;
$L__BB0_7:
	add.u64 	%rd1, %SP, 0;
	add.u64 	%rd2, %SPL, 0;
	st.local.v2.u32 	[%rd2], {%r1, %r44};
	mov.u64 	%rd3, $str;
	cvta.global.u64 	%rd4, %rd3;
	{ // callseq 0, 0
	.param .b64 param0;
	st.param.b64 	[param0], %rd4;
	.param .b64 param1;
	st.param.b64 	[param1], %rd1;
	.param .b32 retval0;
	call.uni (retval0), 
	vprintf, 
	(
	param0, 
	param1
	);
	ld.param.b32 	%r33, [retval0];
	} // callseq 0
	ret;

}


// ===== COMPILED SASS (sm_100) =====

	.target	sm_100

	.elftype	@"ET_EXEC"


//--------------------- .note.nv.tkinfo           --------------------------
	.section	.note.nv.tkinfo,"",@"SHT_NOTE"
	.sectionflags	@"SHF_NOTE_NV_TKINFO"
	.tkinfo
        /*0018*/ 	.word	0x00000002
        /*0030*/ 	.string	""
        /*0030*/ 	.string	"ptxas"
        /*0030*/ 	.string	"Cuda compilation tools, release 13.0, V13.0.88"
        /*0030*/ 	.string	"Build cuda_13.0.r13.0/compiler.36424714_0"
        /*0030*/ 	.string	"-arch sm_100 -m 64 "



//--------------------- .note.nv.cuinfo           --------------------------
	.section	.note.nv.cuinfo,"",@"SHT_NOTE"
	.sectionflags	@"SHF_NOTE_NV_CUINFO"
        /*0018*/ 	.short	0x0002
        /*001a*/ 	.short	0x0064
        /*001c*/ 	.short	0x0082
	.zero		2


//--------------------- .nv.info                  --------------------------
	.section	.nv.info,"",@"SHT_CUDA_INFO"
	.align	4


	//----- nvinfo : EIATTR_REGCOUNT
	.align		4
        /*0000*/ 	.byte	0x04, 0x2f
        /*0002*/ 	.short	(.L_2 - .L_1)
	.align		4
.L_1:
        /*0004*/ 	.word	index@(_Z15factorialKernelv)
        /*0008*/ 	.word	0x00000018


	//----- nvinfo : EIATTR_FRAME_SIZE
	.align		4
.L_2:
        /*000c*/ 	.byte	0x04, 0x11
        /*000e*/ 	.short	(.L_4 - .L_3)
	.align		4
.L_3:
        /*0010*/ 	.word	index@(_Z15factorialKernelv)
        /*0014*/ 	.word	0x00000008


	//----- nvinfo : EIATTR_MIN_STACK_SIZE
	.align		4
.L_4:
        /*0018*/ 	.byte	0x04, 0x12
        /*001a*/ 	.short	(.L_6 - .L_5)
	.align		4
.L_5:
        /*001c*/ 	.word	index@(_Z15factorialKernelv)
        /*0020*/ 	.word	0x00000008
.L_6:


//--------------------- .nv.compat                --------------------------
	.section	.nv.compat,"",@"SHT_CUDA_COMPAT_INFO"
	.align	4
        /*0000*/ 	.byte	0x02, 0x09, 0x00, 0x00, 0x02, 0x02, 0x01, 0x00, 0x02, 0x05, 0x05, 0x00, 0x03, 0x07, 0x01, 0x01
        /*0010*/ 	.byte	0x02, 0x03, 0x00, 0x00, 0x02, 0x06, 0x01, 0x00, 0x04, 0x0b, 0x08, 0x00, 0x09, 0x00, 0x00, 0x00
        /*0020*/ 	.byte	0x00, 0x00, 0x00, 0x00


//--------------------- .nv.info._Z15factorialKernelv --------------------------
	.section	.nv.info._Z15factorialKernelv,"",@"SHT_CUDA_INFO"
	.sectionflags	@""
	.align	4


	//----- nvinfo : EIATTR_CUDA_API_VERSION
	.align		4
        /*0000*/ 	.byte	0x04, 0x37
        /*0002*/ 	.short	(.L_8 - .L_7)
.L_7:
        /*0004*/ 	.word	0x00000082


	//----- nvinfo : EIATTR_SPARSE_MMA_MASK
	.align		4
.L_8:
        /*0008*/ 	.byte	0x03, 0x50
        /*000a*/ 	.short	0x0000


	//----- nvinfo : EIATTR_MAXREG_COUNT
	.align		4
        /*000c*/ 	.byte	0x03, 0x1b
        /*000e*/ 	.short	0x00ff


	//----- nvinfo : EIATTR_EXTERNS
	.align		4
        /*0010*/ 	.byte	0x04, 0x0f
        /*0012*/ 	.short	(.L_10 - .L_9)


	//   ....[0]....
	.align		4
.L_9:
        /*0014*/ 	.word	index@(vprintf)


	//----- nvinfo : EIATTR_MERCURY_ISA_VERSION
	.align		4
.L_10:
        /*0018*/ 	.byte	0x03, 0x5f
        /*001a*/ 	.short	0x0101


	//----- nvinfo : EIATTR_VRC_CTA_INIT_COUNT
	.align		4
        /*001c*/ 	.byte	0x02, 0x4a
	.zero		1
	.zero		1


	//----- nvinfo : EIATTR_SYSCALL_OFFSETS
	.align		4
        /*0020*/ 	.byte	0x04, 0x46
        /*0022*/ 	.short	(.L_12 - .L_11)


	//   ....[0]....
.L_11:
        /*0024*/ 	.word	0x00000700


	//----- nvinfo : EIATTR_EXIT_INSTR_OFFSETS
	.align		4
.L_12:
        /*0028*/ 	.byte	0x04, 0x1c
        /*002a*/ 	.short	(.L_14 - .L_13)


	//   ....[0]....
.L_13:
        /*002c*/ 	.word	0x00000710


	//----- nvinfo : EIATTR_CRS_STACK_SIZE
	.align		4
.L_14:
        /*0030*/ 	.byte	0x04, 0x1e
        /*0032*/ 	.short	(.L_16 - .L_15)
.L_15:
        /*0034*/ 	.word	0x00000000


	//----- nvinfo : EIATTR_SW_WAR
	.align		4
.L_16:
        /*0038*/ 	.byte	0x04, 0x36
        /*003a*/ 	.short	(.L_18 - .L_17)
.L_17:
        /*003c*/ 	.word	0x00000008
.L_18:


//--------------------- .nv.callgraph             --------------------------
	.section	.nv.callgraph,"",@"SHT_CUDA_CALLGRAPH"
	.align	4
	.sectionentsize	8
	.align		4
        /*0000*/ 	.word	0x00000000
	.align		4
        /*0004*/ 	.word	0xffffffff
	.align		4
        /*0008*/ 	.word	index@(_Z15factorialKernelv)
	.align		4
        /*000c*/ 	.word	index@(vprintf)
	.align		4
        /*0010*/ 	.word	0x00000000
	.align		4
        /*0014*/ 	.word	0xfffffffe
	.align		4
        /*0018*/ 	.word	0x00000000
	.align		4
        /*001c*/ 	.word	0xfffffffd
	.align		4
        /*0020*/ 	.word	0x00000000
	.align		4
        /*0024*/ 	.word	0xfffffffc


//--------------------- .nv.constant4             --------------------------
	.section	.nv.constant4,"a",@progbits
	.align	8
	.align		8
.nv.constant4:
        /*0000*/ 	.dword	vprintf
	.align		8
        /*0008*/ 	.dword	$str


//--------------------- .text._Z15factorialKernelv --------------------------
	.section	.text._Z15factorialKernelv,"ax",@progbits
	.align	128
        .global         _Z15factorialKernelv
        .type           _Z15factorialKernelv,@function
        .size           _Z15factorialKernelv,(.L_x_15 - _Z15factorialKernelv)
        .other          _Z15factorialKernelv,@"STO_CUDA_ENTRY STV_DEFAULT"
_Z15factorialKernelv:
.text._Z15factorialKernelv:
[----:B------:R-:W0:Y:S01]  /*0000*/  LDC R1, c[0x0][0x37c] ;  /* 0x0000df00ff017b82 */ /* 0x000e220000000800 */
[----:B------:R-:W1:Y:S01]  /*0010*/  S2R R2, SR_TID.X ;  /* 0x0000000000027919 */ /* 0x000e620000002100 */
[----:B------:R-:W2:Y:S01]  /*0020*/  LDCU UR4, c[0x0][0x2f8] ;  /* 0x00005f00ff0477ac */ /* 0x000ea20008000800 */
[----:B0-----:R-:W-:Y:S01]  /*0030*/  IADD3 R1, PT, PT, R1, -0x8, RZ ;  /* 0xfffffff801017810 */ /* 0x001fe20007ffe0ff */
[----:B------:R-:W-:Y:S01]  /*0040*/  BSSY.RECONVERGENT B1, `(.L_x_0) ;  /* 0x000005a000017945 */ /* 0x000fe20003800200 */
[----:B------:R-:W-:Y:S01]  /*0050*/  HFMA2 R8, -RZ, RZ, 0, 5.9604644775390625e-08 ;  /* 0x00000001ff087431 */ /* 0x000fe200000001ff */
[----:B------:R-:W0:Y:S01]  /*0060*/  LDCU UR5, c[0x0][0x2fc] ;  /* 0x00005f80ff0577ac */ /* 0x000e220008000800 */
[----:B------:R-:W-:Y:S01]  /*0070*/  IMAD.MOV.U32 R3, RZ, RZ, 0x1 ;  /* 0x00000001ff037424 */ /* 0x000fe200078e00ff */
[----:B--2---:R-:W-:-:S04]  /*0080*/  IADD3 R6, P1, PT, R1, UR4, RZ ;  /* 0x0000000401067c10 */ /* 0x004fc8000ff3e0ff */
[----:B0-----:R-:W-:Y:S02]  /*0090*/  IADD3.X R7, PT, PT, RZ, UR5, RZ, P1, !PT ;  /* 0x00000005ff077c10 */ /* 0x001fe40008ffe4ff */
[C---:B-1----:R-:W-:Y:S01]  /*00a0*/  ISETP.GE.U32.AND P0, PT, R2.reuse, 0x3, PT ;  /* 0x000000030200780c */ /* 0x042fe20003f06070 */
[----:B------:R-:W-:-:S05]  /*00b0*/  VIADD R2, R2, 0x1 ;  /* 0x0000000102027836 */ /* 0x000fca0000000000 */
[----:B------:R-:W-:-:S07]  /*00c0*/  LOP3.LUT R4, R2, 0x3, RZ, 0xc0, !PT ;  /* 0x0000000302047812 */ /* 0x000fce00078ec0ff */
[----:B------:R-:W-:Y:S05]  /*00d0*/  @!P0 BRA `(.L_x_1) ;  /* 0x0000000400408947 */ /* 0x000fea0003800000 */
[----:B------:R-:W-:Y:S01]  /*00e0*/  LOP3.LUT R0, R2, 0x7fc, RZ, 0xc0, !PT ;  /* 0x000007fc02007812 */ /* 0x000fe200078ec0ff */
[----:B------:R-:W-:Y:S01]  /*00f0*/  BSSY.RECONVERGENT B0, `(.L_x_2) ;  /* 0x000004d000007945 */ /* 0x000fe20003800200 */
[----:B------:R-:W-:Y:S01]  /*0100*/  MOV R5, 0x2 ;  /* 0x0000000200057802 */ /* 0x000fe20000000f00 */
[----:B------:R-:W-:Y:S02]  /*0110*/  IMAD.MOV.U32 R3, RZ, RZ, 0x1 ;  /* 0x00000001ff037424 */ /* 0x000fe400078e00ff */
[----:B------:R-:W-:-:S05]  /*0120*/  IMAD.MOV R0, RZ, RZ, -R0 ;  /* 0x000000ffff007224 */ /* 0x000fca00078e0a00 */
[----:B------:R-:W-:-:S13]  /*0130*/  ISETP.GE.AND P0, PT, R0, RZ, PT ;  /* 0x000000ff0000720c */ /* 0x000fda0003f06270 */
[----:B------:R-:W-:Y:S05]  /*0140*/  @P0 BRA `(.L_x_3) ;  /* 0x0000000000f40947 */ /* 0x000fea0003800000 */
[----:B------:R-:W-:Y:S01]  /*0150*/  IADD3 R8, PT, PT, -R0, RZ, RZ ;  /* 0x000000ff00087210 */ /* 0x000fe20007ffe1ff */
[----:B------:R-:W-:Y:S01]  /*0160*/  BSSY.RECONVERGENT B2, `(.L_x_4) ;  /* 0x0000024000027945 */ /* 0x000fe20003800200 */
[----:B------:R-:W-:Y:S02]  /*0170*/  PLOP3.LUT P0, PT, PT, PT, PT, 0x80, 0x8 ;  /* 0x000000000008781c */ /* 0x000fe40003f0f070 */
[----:B------:R-:W-:-:S13]  /*0180*/  ISETP.GT.AND P1, PT, R8, 0xc, PT ;  /* 0x0000000c0800780c */ /* 0x000fda0003f24270 */
[----:B------:R-:W-:Y:S05]  /*0190*/  @!P1 BRA `(.L_x_5) ;  /* 0x0000000000809947 */ /* 0x000fea0003800000 */
[----:B------:R-:W-:-:S13]  /*01a0*/  PLOP3.LUT P0, PT, PT, PT, PT, 0x8, 0x80 ;  /* 0x000000000080781c */ /* 0x000fda0003f0e170 */
.L_x_6:
[C---:B------:R-:W-:Y:S01]  /*01b0*/  IADD3 R8, PT, PT, R5.reuse, -0x1, RZ ;  /* 0xffffffff05087810 */ /* 0x040fe20007ffe0ff */
[----:B------:R-:W-:Y:S01]  /*01c0*/  VIADD R0, R0, 0x10 ;  /* 0x0000001000007836 */ /* 0x000fe20000000000 */
[----:B------:R-:W-:-:S03]  /*01d0*/  IADD3 R10, PT, PT, R5, 0x3, RZ ;  /* 0x00000003050a7810 */ /* 0x000fc60007ffe0ff */
[----:B------:R-:W-:Y:S01]  /*01e0*/  IMAD R8, R8, R3, RZ ;  /* 0x0000000308087224 */ /* 0x000fe200078e02ff */
[----:B------:R-:W-:Y:S01]  /*01f0*/  ISETP.GE.AND P1, PT, R0, -0xc, PT ;  /* 0xfffffff40000780c */ /* 0x000fe20003f26270 */
[----:B------:R-:W-:Y:S02]  /*0200*/  VIADD R3, R5, 0x2 ;  /* 0x0000000205037836 */ /* 0x000fe40000000000 */
[----:B------:R-:W-:-:S04]  /*0210*/  IMAD R8, R8, R5, RZ ;  /* 0x0000000508087224 */ /* 0x000fc800078e02ff */
[----:B------:R-:W-:-:S04]  /*0220*/  IMAD R8, R8, R5, R8 ;  /* 0x0000000508087224 */ /* 0x000fc800078e0208 */
[----:B------:R-:W-:Y:S01]  /*0230*/  IMAD R3, R3, R8, RZ ;  /* 0x0000000803037224 */ /* 0x000fe200078e02ff */
[----:B------:R-:W-:-:S03]  /*0240*/  IADD3 R8, PT, PT, R5, 0x4, RZ ;  /* 0x0000000405087810 */ /* 0x000fc60007ffe0ff */
[----:B------:R-:W-:Y:S01]  /*0250*/  IMAD R3, R3, R10, RZ ;  /* 0x0000000a03037224 */ /* 0x000fe200078e02ff */
[----:B------:R-:W-:-:S03]  /*0260*/  IADD3 R10, PT, PT, R5, 0x7, RZ ;  /* 0x00000007050a7810 */ /* 0x000fc60007ffe0ff */
[C---:B------:R-:W-:Y:S02]  /*0270*/  IMAD R9, R8.reuse, R3, RZ ;  /* 0x0000000308097224 */ /* 0x040fe400078e02ff */
[----:B------:R-:W-:Y:S02]  /*0280*/  VIADD R3, R5, 0x6 ;  /* 0x0000000605037836 */ /* 0x000fe40000000000 */
        /* <DEDUP_REMOVED lines=10> */
[----:B------:R-:W-:-:S04]  /*0330*/  IMAD R3, R3, R10, RZ ;  /* 0x0000000a03037224 */ /* 0x000fc800078e02ff */
[C---:B------:R-:W-:Y:S01]  /*0340*/  IMAD R9, R8.reuse, R3, RZ ;  /* 0x0000000308097224 */ /* 0x040fe200078e02ff */
[C---:B------:R-:W-:Y:S02]  /*0350*/  IADD3 R3, PT, PT, R5.reuse, 0xe, RZ ;  /* 0x0000000e05037810 */ /* 0x040fe40007ffe0ff */
[----:B------:R-:W-:Y:S01]  /*0360*/  IADD3 R5, PT, PT, R5, 0x10, RZ ;  /* 0x0000001005057810 */ /* 0x000fe20007ffe0ff */
[----:B------:R-:W-:-:S04]  /*0370*/  IMAD R8, R8, R9, R9 ;  /* 0x0000000908087224 */ /* 0x000fc800078e0209 */
[----:B------:R-:W-:Y:S01]  /*0380*/  IMAD R3, R3, R8, RZ ;  /* 0x0000000803037224 */ /* 0x000fe200078e02ff */
[----:B------:R-:W-:Y:S06]  /*0390*/  @!P1 BRA `(.L_x_6) ;  /* 0xfffffffc00849947 */ /* 0x000fec000383ffff */
.L_x_5:
[----:B------:R-:W-:Y:S05]  /*03a0*/  BSYNC.RECONVERGENT B2 ;  /* 0x0000000000027941 */ /* 0x000fea0003800200 */
.L_x_4:
[----:B------:R-:W-:Y:S01]  /*03b0*/  IMAD.MOV R8, RZ, RZ, -R0 ;  /* 0x000000ffff087224 */ /* 0x000fe200078e0a00 */
[----:B------:R-:W-:Y:S04]  /*03c0*/  BSSY.RECONVERGENT B2, `(.L_x_7) ;  /* 0x0000013000027945 */ /* 0x000fe80003800200 */
[----:B------:R-:W-:-:S13]  /*03d0*/  ISETP.GT.AND P1, PT, R8, 0x4, PT ;  /* 0x000000040800780c */ /* 0x000fda0003f24270 */
[----:B------:R-:W-:Y:S05]  /*03e0*/  @!P1 BRA `(.L_x_8) ;  /* 0x0000000000409947 */ /* 0x000fea0003800000 */
[C---:B------:R-:W-:Y:S01]  /*03f0*/  IADD3 R8, PT, PT, R5.reuse, -0x1, RZ ;  /* 0xffffffff05087810 */ /* 0x040fe20007ffe0ff */
[----:B------:R-:W-:Y:S01]  /*0400*/  VIADD R10, R5, 0x3 ;  /* 0x00000003050a7836 */ /* 0x000fe20000000000 */
[----:B------:R-:W-:Y:S01]  /*0410*/  PLOP3.LUT P0, PT, PT, PT, PT, 0x8, 0x80 ;  /* 0x000000000080781c */ /* 0x000fe20003f0e170 */
[----:B------:R-:W-:Y:S02]  /*0420*/  VIADD R0, R0, 0x8 ;  /* 0x0000000800007836 */ /* 0x000fe40000000000 */
[----:B------:R-:W-:Y:S01]  /*0430*/  IMAD R8, R3, R8, RZ ;  /* 0x0000000803087224 */ /* 0x000fe200078e02ff */
[----:B------:R-:W-:-:S03]  /*0440*/  IADD3 R3, PT, PT, R5, 0x2, RZ ;  /* 0x0000000205037810 */ /* 0x000fc60007ffe0ff */
[----:B------:R-:W-:-:S04]  /*0450*/  IMAD R8, R5, R8, RZ ;  /* 0x0000000805087224 */ /* 0x000fc800078e02ff */
        /* <DEDUP_REMOVED lines=8> */
[----:B------:R-:W-:-:S07]  /*04e0*/  IMAD R3, R3, R8, RZ ;  /* 0x0000000803037224 */ /* 0x000fce00078e02ff */
.L_x_8:
[----:B------:R-:W-:Y:S05]  /*04f0*/  BSYNC.RECONVERGENT B2 ;  /* 0x0000000000027941 */ /* 0x000fea0003800200 */
.L_x_7:
[----:B------:R-:W-:-:S13]  /*0500*/  ISETP.NE.OR P0, PT, R0, RZ, P0 ;  /* 0x000000ff0000720c */ /* 0x000fda0000705670 */
[----:B------:R-:W-:Y:S05]  /*0510*/  @!P0 BRA `(.L_x_9) ;  /* 0x0000000000288947 */ /* 0x000fea0003800000 */
.L_x_3:
[----:B------:R-:W-:Y:S01]  /*0520*/  VIADD R0, R0, 0x4 ;  /* 0x0000000400007836 */ /* 0x000fe20000000000 */
[----:B------:R-:W-:-:S04]  /*0530*/  IADD3 R8, PT, PT, R5, -0x1, RZ ;  /* 0xffffffff05087810 */ /* 0x000fc80007ffe0ff */
[----:B------:R-:W-:Y:S01]  /*0540*/  ISETP.NE.AND P0, PT, R0, RZ, PT ;  /* 0x000000ff0000720c */ /* 0x000fe20003f05270 */
[----:B------:R-:W-:Y:S01]  /*0550*/  IMAD R8, R8, R3, RZ ;  /* 0x0000000308087224 */ /* 0x000fe200078e02ff */
[----:B------:R-:W-:-:S03]  /*0560*/  IADD3 R3, PT, PT, R5, 0x2, RZ ;  /* 0x0000000205037810 */ /* 0x000fc60007ffe0ff */
[----:B------:R-:W-:-:S04]  /*0570*/  IMAD R8, R8, R5, RZ ;  /* 0x0000000508087224 */ /* 0x000fc800078e02ff */
[----:B------:R-:W-:Y:S01]  /*0580*/  IMAD R8, R8, R5, R8 ;  /* 0x0000000508087224 */ /* 0x000fe200078e0208 */
[----:B------:R-:W-:-:S03]  /*0590*/  IADD3 R5, PT, PT, R5, 0x4, RZ ;  /* 0x0000000405057810 */ /* 0x000fc60007ffe0ff */
[----:B------:R-:W-:Y:S01]  /*05a0*/  IMAD R3, R3, R8, RZ ;  /* 0x0000000803037224 */ /* 0x000fe200078e02ff */
[----:B------:R-:W-:Y:S06]  /*05b0*/  @P0 BRA `(.L_x_3) ;  /* 0xfffffffc00d80947 */ /* 0x000fec000383ffff */
.L_x_9:
[----:B------:R-:W-:Y:S05]  /*05c0*/  BSYNC.RECONVERGENT B0 ;  /* 0x0000000000007941 */ /* 0x000fea0003800200 */
.L_x_2:
[----:B------:R-:W-:-:S07]  /*05d0*/  VIADD R8, R5, 0xffffffff ;  /* 0xffffffff05087836 */ /* 0x000fce0000000000 */
.L_x_1:
[----:B------:R-:W-:Y:S05]  /*05e0*/  BSYNC.RECONVERGENT B1 ;  /* 0x0000000000017941 */ /* 0x000fea0003800200 */
.L_x_0:
[----:B------:R-:W-:Y:S01]  /*05f0*/  ISETP.NE.AND P0, PT, R4, RZ, PT ;  /* 0x000000ff0400720c */ /* 0x000fe20003f05270 */
[----:B------:R-:W-:Y:S01]  /*0600*/  BSSY.RECONVERGENT B0, `(.L_x_10) ;  /* 0x0000009000007945 */ /* 0x000fe20003800200 */
[----:B------:R-:W-:-:S11]  /*0610*/  MOV R0, 0x0 ;  /* 0x0000000000007802 */ /* 0x000fd60000000f00 */
[----:B------:R-:W-:Y:S05]  /*0620*/  @!P0 BRA `(.L_x_11) ;  /* 0x0000000000188947 */ /* 0x000fea0003800000 */
[----:B------:R-:W-:-:S07]  /*0630*/  IADD3 R4, PT, PT, -R4, RZ, RZ ;  /* 0x000000ff04047210 */ /* 0x000fce0007ffe1ff */
.L_x_12:
[----:B------:R-:W-:Y:S01]  /*0640*/  IADD3 R4, PT, PT, R4, 0x1, RZ ;  /* 0x0000000104047810 */ /* 0x000fe20007ffe0ff */
[----:B------:R-:W-:Y:S02]  /*0650*/  IMAD R3, R3, R8, RZ ;  /* 0x0000000803037224 */ /* 0x000fe400078e02ff */
[----:B------:R-:W-:Y:S01]  /*0660*/  VIADD R8, R8, 0x1 ;  /* 0x0000000108087836 */ /* 0x000fe20000000000 */
[----:B------:R-:W-:-:S13]  /*0670*/  ISETP.NE.AND P0, PT, R4, RZ, PT ;  /* 0x000000ff0400720c */ /* 0x000fda0003f05270 */
[----:B------:R-:W-:Y:S05]  /*0680*/  @P0 BRA `(.L_x_12) ;  /* 0xfffffffc00ec0947 */ /* 0x000fea000383ffff */
.L_x_11:
[----:B------:R-:W-:Y:S05]  /*0690*/  BSYNC.RECONVERGENT B0 ;  /* 0x0000000000007941 */ /* 0x000fea0003800200 */
.L_x_10:
[----:B------:R0:W1:Y:S01]  /*06a0*/  LDC.64 R8, c[0x4][R0] ;  /* 0x0100000000087b82 */ /* 0x0000620000000a00 */
[----:B------:R0:W-:Y:S01]  /*06b0*/  STL.64 [R1], R2 ;  /* 0x0000000201007387 */ /* 0x0001e20000100a00 */
[----:B------:R-:W2:Y:S02]  /*06c0*/  LDCU.64 UR4, c[0x4][0x8] ;  /* 0x01000100ff0477ac */ /* 0x000ea40008000a00 */
[----:B--2---:R-:W-:Y:S02]  /*06d0*/  MOV R4, UR4 ;  /* 0x0000000400047c02 */ /* 0x004fe40008000f00 */
[----:B0-----:R-:W-:-:S07]  /*06e0*/  MOV R5, UR5 ;  /* 0x0000000500057c02 */ /* 0x001fce0008000f00 */
[----:B------:R-:W-:-:S07]  /*06f0*/  LEPC R20, `(.L_x_13) ;  /* 0x000000001014794e */ /* 0x000fce0000000000 */
[----:B-1----:R-:W-:Y:S05]  /*0700*/  CALL.ABS.NOINC R8 ;  /* 0x0000000008007343 */ /* 0x002fea0003c00000 */
.L_x_13:
[----:B------:R-:W-:Y:S05]  /*0710*/  EXIT ;  /* 0x000000000000794d */ /* 0x000fea0003800000 */
.L_x_14:
[----:B------:R-:W-:-:S00]  /*0720*/  BRA `(.L_x_14) ;  /* 0xfffffffc00fc7947 */ /* 0x000fc0000383ffff */
[----:B------:R-:W-:-:S00]  /*0730*/  NOP ;  /* 0x0000000000007918 */ /* 0x000fc00000000000 */
        /* <DEDUP_REMOVED lines=12> */
.L_x_15:


//--------------------- .nv.global.init           --------------------------
	.section	.nv.global.init,"aw",@progbits
.nv.global.init:
	.type		$str,@object
	.size		$str,(.L_0 - $str)
$str:
        /*0000*/ 	.byte	0x25, 0x64, 0x21, 0x3d, 0x25, 0x64, 0x20, 0x0a, 0x00
.L_0:


//--------------------- .nv.shared.reserved.0     --------------------------
	.section	.nv.shared.reserved.0,"aw",@nobits
	.weak		__nv_reservedSMEM_offset_0_alias
	.size		__nv_reservedSMEM_offset_0_alias, 0, 64
	.other		__nv_reservedSMEM_offset_0_alias,@"STO_CUDA_RESERVED_SHARED STV_DEFAULT"
__nv_reservedSMEM_offset_0_alias:
	.zero		0
	.zero		64


//--------------------- .nv.constant0._Z15factorialKernelv --------------------------
	.section	.nv.constant0._Z15factorialKernelv,"a",@progbits
	.sectionflags	@""
	.align	4
.nv.constant0._Z15factorialKernelv:
	.zero		896


//--------------------- SYMBOLS --------------------------

	.type		.nv.reservedSmem.offset0,@object
	.size		.nv.reservedSmem.offset0,0x4
	.type		vprintf,@function
